//
// Generated by NVIDIA NVVM Compiler
//
// Compiler Build ID: CL-36424714
// Cuda compilation tools, release 13.0, V13.0.88
// Based on NVVM 20.0.0
//

.version 9.0
.target sm_100
.address_size 64

	// .globl	_Z23calculateStarBrightnessPi
.extern .shared .align 16 .b8 s_brightness[];

.visible .entry _Z23calculateStarBrightnessPi(
	.param .u64 .ptr .align 1 _Z23calculateStarBrightnessPi_param_0
)
{
	.reg .b32 	%r<15>;
	.reg .b64 	%rd<5>;

	ld.param.u64 	%rd1, [_Z23calculateStarBrightnessPi_param_0];
	cvta.to.global.u64 	%rd2, %rd1;
	mov.u32 	%r1, %ctaid.x;
	mov.u32 	%r2, %tid.x;
	add.s32 	%r3, %r2, 2;
	mad.lo.s32 	%r4, %r3, %r1, %r3;
	mul.hi.u32 	%r5, %r4, -858993459;
	shr.u32 	%r6, %r5, 3;
	mul.lo.s32 	%r7, %r6, 10;
	sub.s32 	%r8, %r4, %r7;
	shl.b32 	%r9, %r2, 2;
	mov.u32 	%r10, s_brightness;
	add.s32 	%r11, %r10, %r9;
	st.shared.u32 	[%r11], %r8;
	bar.sync 	0;
	mov.u32 	%r12, %ntid.x;
	mad.lo.s32 	%r13, %r1, %r12, %r2;
	ld.shared.u32 	%r14, [%r11];
	mul.wide.s32 	%rd3, %r13, 4;
	add.s64 	%rd4, %rd2, %rd3;
	st.global.u32 	[%rd4], %r14;
	ret;

}


// ===== COMPILED SASS (sm_100) =====

	.target	sm_100

	.elftype	@"ET_EXEC"


//--------------------- .note.nv.tkinfo           --------------------------
	.section	.note.nv.tkinfo,"",@"SHT_NOTE"
	.sectionflags	@"SHF_NOTE_NV_TKINFO"
	.tkinfo
        /*0018*/ 	.word	0x00000002
        /*0030*/ 	.string	""
        /*0030*/ 	.string	"ptxas"
        /*0030*/ 	.string	"Cuda compilation tools, release 13.0, V13.0.88"
        /*0030*/ 	.string	"Build cuda_13.0.r13.0/compiler.36424714_0"
        /*0030*/ 	.string	"-arch sm_100 -m 64 "



//--------------------- .note.nv.cuinfo           --------------------------
	.section	.note.nv.cuinfo,"",@"SHT_NOTE"
	.sectionflags	@"SHF_NOTE_NV_CUINFO"
        /*0018*/ 	.short	0x0002
        /*001a*/ 	.short	0x0064
        /*001c*/ 	.short	0x0082
	.zero		2


//--------------------- .nv.info                  --------------------------
	.section	.nv.info,"",@"SHT_CUDA_INFO"
	.align	4


	//----- nvinfo : EIATTR_REGCOUNT
	.align		4
        /*0000*/ 	.byte	0x04, 0x2f
        /*0002*/ 	.short	(.L_1 - .L_0)
	.align		4
.L_0:
        /*0004*/ 	.word	index@(_Z23calculateStarBrightnessPi)
        /*0008*/ 	.word	0x0000000c


	//----- nvinfo : EIATTR_FRAME_SIZE
	.align		4
.L_1:
        /*000c*/ 	.byte	0x04, 0x11
        /*000e*/ 	.short	(.L_3 - .L_2)
	.align		4
.L_2:
        /*0010*/ 	.word	index@(_Z23calculateStarBrightnessPi)
        /*0014*/ 	.word	0x00000000


	//----- nvinfo : EIATTR_MIN_STACK_SIZE
	.align		4
.L_3:
        /*0018*/ 	.byte	0x04, 0x12
        /*001a*/ 	.short	(.L_5 - .L_4)
	.align		4
.L_4:
        /*001c*/ 	.word	index@(_Z23calculateStarBrightnessPi)
        /*0020*/ 	.word	0x00000000
.L_5:


//--------------------- .nv.compat                --------------------------
	.section	.nv.compat,"",@"SHT_CUDA_COMPAT_INFO"
	.align	4
        /*0000*/ 	.byte	0x02, 0x09, 0x00, 0x00, 0x02, 0x02, 0x01, 0x00, 0x02, 0x05, 0x05, 0x00, 0x03, 0x07, 0x01, 0x01
        /*0010*/ 	.byte	0x02, 0x03, 0x00, 0x00, 0x02, 0x06, 0x01, 0x00, 0x04, 0x0b, 0x08, 0x00, 0x09, 0x00, 0x00, 0x00
        /*0020*/ 	.byte	0x00, 0x00, 0x00, 0x00


//--------------------- .nv.info._Z23calculateStarBrightnessPi --------------------------
	.section	.nv.info._Z23calculateStarBrightnessPi,"",@"SHT_CUDA_INFO"
	.sectionflags	@""
	.align	4


	//----- nvinfo : EIATTR_CUDA_API_VERSION
	.align		4
        /*0000*/ 	.byte	0x04, 0x37
        /*0002*/ 	.short	(.L_7 - .L_6)
.L_6:
        /*0004*/ 	.word	0x00000082


	//----- nvinfo : EIATTR_KPARAM_INFO
	.align		4
.L_7:
        /*0008*/ 	.byte	0x04, 0x17
        /*000a*/ 	.short	(.L_9 - .L_8)
.L_8:
        /*000c*/ 	.word	0x00000000
        /*0010*/ 	.short	0x0000
        /*0012*/ 	.short	0x0000
        /*0014*/ 	.byte	0x00, 0xf5, 0x21, 0x00


	//----- nvinfo : EIATTR_SPARSE_MMA_MASK
	.align		4
.L_9:
        /*0018*/ 	.byte	0x03, 0x50
        /*001a*/ 	.short	0x0000


	//----- nvinfo : EIATTR_MAXREG_COUNT
	.align		4
        /*001c*/ 	.byte	0x03, 0x1b
        /*001e*/ 	.short	0x00ff


	//----- nvinfo : EIATTR_NUM_BARRIERS
	.align		4
        /*0020*/ 	.byte	0x02, 0x4c
        /*0022*/ 	.byte	0x01
	.zero		1


	//----- nvinfo : EIATTR_MERCURY_ISA_VERSION
	.align		4
        /*0024*/ 	.byte	0x03, 0x5f
        /*0026*/ 	.short	0x0101


	//----- nvinfo : EIATTR_VRC_CTA_INIT_COUNT
	.align		4
        /*0028*/ 	.byte	0x02, 0x4a
	.zero		1
	.zero		1


	//----- nvinfo : EIATTR_EXIT_INSTR_OFFSETS
	.align		4
        /*002c*/ 	.byte	0x04, 0x1c
        /*002e*/ 	.short	(.L_11 - .L_10)


	//   ....[0]....
.L_10:
        /*0030*/ 	.word	0x00000150


	//----- nvinfo : EIATTR_CBANK_PARAM_SIZE
	.align		4
.L_11:
        /*0034*/ 	.byte	0x03, 0x19
        /*0036*/ 	.short	0x0008


	//----- nvinfo : EIATTR_PARAM_CBANK
	.align		4
        /*0038*/ 	.byte	0x04, 0x0a
        /*003a*/ 	.short	(.L_13 - .L_12)
	.align		4
.L_12:
        /*003c*/ 	.word	index@(.nv.constant0._Z23calculateStarBrightnessPi)
        /*0040*/ 	.short	0x0380
        /*0042*/ 	.short	0x0008


	//----- nvinfo : EIATTR_SW_WAR
	.align		4
.L_13:
        /*0044*/ 	.byte	0x04, 0x36
        /*0046*/ 	.short	(.L_15 - .L_14)
.L_14:
        /*0048*/ 	.word	0x00000008
.L_15:


//--------------------- .nv.callgraph             --------------------------
	.section	.nv.callgraph,"",@"SHT_CUDA_CALLGRAPH"
	.align	4
	.sectionentsize	8
	.align		4
        /*0000*/ 	.word	0x00000000
	.align		4
        /*0004*/ 	.word	0xffffffff
	.align		4
        /*0008*/ 	.word	0x00000000
	.align		4
        /*000c*/ 	.word	0xfffffffe
	.align		4
        /*0010*/ 	.word	0x00000000
	.align		4
        /*0014*/ 	.word	0xfffffffd
	.align		4
        /*0018*/ 	.word	0x00000000
	.align		4
        /*001c*/ 	.word	0xfffffffc


//--------------------- .text._Z23calculateStarBrightnessPi --------------------------
	.section	.text._Z23calculateStarBrightnessPi,"ax",@progbits
	.align	128
        .global         _Z23calculateStarBrightnessPi
        .type           _Z23calculateStarBrightnessPi,@function
        .size           _Z23calculateStarBrightnessPi,(.L_x_1 - _Z23calculateStarBrightnessPi)
        .other          _Z23calculateStarBrightnessPi,@"STO_CUDA_ENTRY STV_DEFAULT"
_Z23calculateStarBrightnessPi:
.text._Z23calculateStarBrightnessPi:
[----:B------:R-:W-:Y:S01]  /*0000*/  LDC R1, c[0x0][0x37c] ;  /* 0x0000df00ff017b82 */ /* 0x000fe20000000800 */
[----:B------:R-:W0:Y:S07]  /*0010*/  S2R R7, SR_TID.X ;  /* 0x0000000000077919 */ /* 0x000e2e0000002100 */
[----:B------:R-:W-:Y:S01]  /*0020*/  S2UR UR6, SR_CTAID.X ;  /* 0x00000000000679c3 */ /* 0x000fe20000002500 */
[----:B------:R-:W-:-:S07]  /*0030*/  UMOV UR4, 0x400 ;  /* 0x0000040000047882 */ /* 0x000fce0000000000 */
[----:B------:R-:W1:Y:S08]  /*0040*/  S2UR UR5, SR_CgaCtaId ;  /* 0x00000000000579c3 */ /* 0x000e700000008800 */
[----:B------:R-:W2:Y:S01]  /*0050*/  LDC R4, c[0x0][0x360] ;  /* 0x0000d800ff047b82 */ /* 0x000ea20000000800 */
[----:B0-----:R-:W-:Y:S01]  /*0060*/  IADD3 R0, PT, PT, R7, 0x2, RZ ;  /* 0x0000000207007810 */ /* 0x001fe20007ffe0ff */
[----:B-1----:R-:W-:-:S04]  /*0070*/  ULEA UR4, UR5, UR4, 0x18 ;  /* 0x0000000405047291 */ /* 0x002fc8000f8ec0ff */
[----:B------:R-:W-:Y:S02]  /*0080*/  IMAD R0, R0, UR6, R0 ;  /* 0x0000000600007c24 */ /* 0x000fe4000f8e0200 */
[----:B------:R-:W-:Y:S02]  /*0090*/  LEA R5, R7, UR4, 0x2 ;  /* 0x0000000407057c11 */ /* 0x000fe4000f8e10ff */
[----:B------:R-:W-:-:S03]  /*00a0*/  IMAD.HI.U32 R2, R0, -0x33333333, RZ ;  /* 0xcccccccd00027827 */ /* 0x000fc600078e00ff */
[----:B------:R-:W0:Y:S01]  /*00b0*/  LDCU.64 UR4, c[0x0][0x358] ;  /* 0x00006b00ff0477ac */ /* 0x000e220008000a00 */
[----:B--2---:R-:W-:Y:S01]  /*00c0*/  IMAD R7, R4, UR6, R7 ;  /* 0x0000000604077c24 */ /* 0x004fe2000f8e0207 */
[----:B------:R-:W-:-:S05]  /*00d0*/  SHF.R.U32.HI R3, RZ, 0x3, R2 ;  /* 0x00000003ff037819 */ /* 0x000fca0000011602 */
[----:B------:R-:W-:Y:S02]  /*00e0*/  IMAD R0, R3, -0xa, R0 ;  /* 0xfffffff603007824 */ /* 0x000fe400078e0200 */
[----:B------:R-:W1:Y:S03]  /*00f0*/  LDC.64 R2, c[0x0][0x380] ;  /* 0x0000e000ff027b82 */ /* 0x000e660000000a00 */
[----:B------:R-:W-:Y:S05]  /*0100*/  STS [R5], R0 ;  /* 0x0000000005007388 */ /* 0x000fea0000000800 */
[----:B------:R-:W-:Y:S01]  /*0110*/  BAR.SYNC.DEFER_BLOCKING 0x0 ;  /* 0x0000000000007b1d */ /* 0x000fe20000010000 */
[----:B-1----:R-:W-:-:S05]  /*0120*/  IMAD.WIDE R2, R7, 0x4, R2 ;  /* 0x0000000407027825 */ /* 0x002fca00078e0202 */
[----:B------:R-:W0:Y:S04]  /*0130*/  LDS R9, [R5] ;  /* 0x0000000005097984 */ /* 0x000e280000000800 */
[----:B0-----:R-:W-:Y:S01]  /*0140*/  STG.E desc[UR4][R2.64], R9 ;  /* 0x0000000902007986 */ /* 0x001fe2000c101904 */
[----:B------:R-:W-:Y:S05]  /*0150*/  EXIT ;  /* 0x000000000000794d */ /* 0x000fea0003800000 */
.L_x_0:
[----:B------:R-:W-:-:S00]  /*0160*/  BRA `(.L_x_0) ;  /* 0xfffffffc00fc7947 */ /* 0x000fc0000383ffff */
[----:B------:R-:W-:-:S00]  /*0170*/  NOP ;  /* 0x0000000000007918 */ /* 0x000fc00000000000 */
        /* <DEDUP_REMOVED lines=8> */
.L_x_1:


//--------------------- .nv.shared._Z23calculateStarBrightnessPi --------------------------
	.section	.nv.shared._Z23calculateStarBrightnessPi,"aw",@nobits
	.sectionflags	@""
	.align	16
	.zero		1024


//--------------------- .nv.shared.reserved.0     --------------------------
	.section	.nv.shared.reserved.0,"aw",@nobits
	.weak		__nv_reservedSMEM_offset_0_alias
	.size		__nv_reservedSMEM_offset_0_alias, 0, 64
	.other		__nv_reservedSMEM_offset_0_alias,@"STO_CUDA_RESERVED_SHARED STV_DEFAULT"
__nv_reservedSMEM_offset_0_alias:
	.zero		0
	.zero		64


//--------------------- .nv.constant0._Z23calculateStarBrightnessPi --------------------------
	.section	.nv.constant0._Z23calculateStarBrightnessPi,"a",@progbits
	.sectionflags	@""
	.align	4
.nv.constant0._Z23calculateStarBrightnessPi:
	.zero		904


//--------------------- SYMBOLS --------------------------

	.type		.nv.reservedSmem.offset0,@object
	.size		.nv.reservedSmem.offset0,0x4
	.type		.nv.reservedSmem.cap,@object
	.size		.nv.reservedSmem.cap,0x4
